//
// Generated by NVIDIA NVVM Compiler
//
// Compiler Build ID: CL-36424714
// Cuda compilation tools, release 13.0, V13.0.88
// Based on NVVM 20.0.0
//

.version 9.0
.target sm_100
.address_size 64

	// .globl	_Z6piIterPd

.visible .entry _Z6piIterPd(
	.param .u64 .ptr .align 1 _Z6piIterPd_param_0
)
{
	.reg .b32 	%r<5>;
	.reg .b64 	%rd<5>;
	.reg .b64 	%fd<8>;

	ld.param.u64 	%rd1, [_Z6piIterPd_param_0];
	cvta.to.global.u64 	%rd2, %rd1;
	mov.u32 	%r1, %ctaid.x;
	mov.u32 	%r2, %ntid.x;
	mov.u32 	%r3, %tid.x;
	mad.lo.s32 	%r4, %r1, %r2, %r3;
	cvt.rn.f64.s32 	%fd1, %r4;
	fma.rn.f64 	%fd2, %fd1, 0d4010000000000000, 0d3FF0000000000000;
	mov.f64 	%fd3, 0d4010000000000000;
	div.rn.f64 	%fd4, %fd3, %fd2;
	fma.rn.f64 	%fd5, %fd1, 0d4010000000000000, 0d4008000000000000;
	div.rn.f64 	%fd6, %fd3, %fd5;
	sub.f64 	%fd7, %fd4, %fd6;
	mul.wide.s32 	%rd3, %r4, 8;
	add.s64 	%rd4, %rd2, %rd3;
	st.global.f64 	[%rd4], %fd7;
	ret;

}


// ===== COMPILED SASS (sm_100) =====

	.target	sm_100

	.elftype	@"ET_EXEC"


//--------------------- .note.nv.tkinfo           --------------------------
	.section	.note.nv.tkinfo,"",@"SHT_NOTE"
	.sectionflags	@"SHF_NOTE_NV_TKINFO"
	.tkinfo
        /*0018*/ 	.word	0x00000002
        /*0030*/ 	.string	""
        /*0030*/ 	.string	"ptxas"
        /*0030*/ 	.string	"Cuda compilation tools, release 13.0, V13.0.88"
        /*0030*/ 	.string	"Build cuda_13.0.r13.0/compiler.36424714_0"
        /*0030*/ 	.string	"-arch sm_100 -m 64 "



//--------------------- .note.nv.cuinfo           --------------------------
	.section	.note.nv.cuinfo,"",@"SHT_NOTE"
	.sectionflags	@"SHF_NOTE_NV_CUINFO"
        /*0018*/ 	.short	0x0002
        /*001a*/ 	.short	0x0064
        /*001c*/ 	.short	0x0082
	.zero		2


//--------------------- .nv.info                  --------------------------
	.section	.nv.info,"",@"SHT_CUDA_INFO"
	.align	4


	//----- nvinfo : EIATTR_REGCOUNT
	.align		4
        /*0000*/ 	.byte	0x04, 0x2f
        /*0002*/ 	.short	(.L_1 - .L_0)
	.align		4
.L_0:
        /*0004*/ 	.word	index@(_Z6piIterPd)
        /*0008*/ 	.word	0x0000001d


	//----- nvinfo : EIATTR_FRAME_SIZE
	.align		4
.L_1:
        /*000c*/ 	.byte	0x04, 0x11
        /*000e*/ 	.short	(.L_3 - .L_2)
	.align		4
.L_2:
        /*0010*/ 	.word	index@($__internal_0_$__cuda_sm20_div_rn_f64_full)
        /*0014*/ 	.word	0x00000000


	//----- nvinfo : EIATTR_FRAME_SIZE
	.align		4
.L_3:
        /*0018*/ 	.byte	0x04, 0x11
        /*001a*/ 	.short	(.L_5 - .L_4)
	.align		4
.L_4:
        /*001c*/ 	.word	index@(_Z6piIterPd)
        /*0020*/ 	.word	0x00000000


	//----- nvinfo : EIATTR_MIN_STACK_SIZE
	.align		4
.L_5:
        /*0024*/ 	.byte	0x04, 0x12
        /*0026*/ 	.short	(.L_7 - .L_6)
	.align		4
.L_6:
        /*0028*/ 	.word	index@(_Z6piIterPd)
        /*002c*/ 	.word	0x00000000
.L_7:


//--------------------- .nv.compat                --------------------------
	.section	.nv.compat,"",@"SHT_CUDA_COMPAT_INFO"
	.align	4
        /*0000*/ 	.byte	0x02, 0x09, 0x00, 0x00, 0x02, 0x02, 0x01, 0x00, 0x02, 0x05, 0x05, 0x00, 0x03, 0x07, 0x01, 0x01
        /*0010*/ 	.byte	0x02, 0x03, 0x00, 0x00, 0x02, 0x06, 0x01, 0x00, 0x04, 0x0b, 0x08, 0x00, 0x01, 0x00, 0x00, 0x00
        /*0020*/ 	.byte	0x00, 0x00, 0x00, 0x00


//--------------------- .nv.info._Z6piIterPd      --------------------------
	.section	.nv.info._Z6piIterPd,"",@"SHT_CUDA_INFO"
	.sectionflags	@""
	.align	4


	//----- nvinfo : EIATTR_CUDA_API_VERSION
	.align		4
        /*0000*/ 	.byte	0x04, 0x37
        /*0002*/ 	.short	(.L_9 - .L_8)
.L_8:
        /*0004*/ 	.word	0x00000082


	//----- nvinfo : EIATTR_KPARAM_INFO
	.align		4
.L_9:
        /*0008*/ 	.byte	0x04, 0x17
        /*000a*/ 	.short	(.L_11 - .L_10)
.L_10:
        /*000c*/ 	.word	0x00000000
        /*0010*/ 	.short	0x0000
        /*0012*/ 	.short	0x0000
        /*0014*/ 	.byte	0x00, 0xf5, 0x21, 0x00


	//----- nvinfo : EIATTR_SPARSE_MMA_MASK
	.align		4
.L_11:
        /*0018*/ 	.byte	0x03, 0x50
        /*001a*/ 	.short	0x0000


	//----- nvinfo : EIATTR_MAXREG_COUNT
	.align		4
        /*001c*/ 	.byte	0x03, 0x1b
        /*001e*/ 	.short	0x00ff


	//----- nvinfo : EIATTR_MERCURY_ISA_VERSION
	.align		4
        /*0020*/ 	.byte	0x03, 0x5f
        /*0022*/ 	.short	0x0101


	//----- nvinfo : EIATTR_VRC_CTA_INIT_COUNT
	.align		4
        /*0024*/ 	.byte	0x02, 0x4a
	.zero		1
	.zero		1


	//----- nvinfo : EIATTR_EXIT_INSTR_OFFSETS
	.align		4
        /*0028*/ 	.byte	0x04, 0x1c
        /*002a*/ 	.short	(.L_13 - .L_12)


	//   ....[0]....
.L_12:
        /*002c*/ 	.word	0x000003a0


	//----- nvinfo : EIATTR_CRS_STACK_SIZE
	.align		4
.L_13:
        /*0030*/ 	.byte	0x04, 0x1e
        /*0032*/ 	.short	(.L_15 - .L_14)
.L_14:
        /*0034*/ 	.word	0x00000000


	//----- nvinfo : EIATTR_CBANK_PARAM_SIZE
	.align		4
.L_15:
        /*0038*/ 	.byte	0x03, 0x19
        /*003a*/ 	.short	0x0008


	//----- nvinfo : EIATTR_PARAM_CBANK
	.align		4
        /*003c*/ 	.byte	0x04, 0x0a
        /*003e*/ 	.short	(.L_17 - .L_16)
	.align		4
.L_16:
        /*0040*/ 	.word	index@(.nv.constant0._Z6piIterPd)
        /*0044*/ 	.short	0x0380
        /*0046*/ 	.short	0x0008


	//----- nvinfo : EIATTR_SW_WAR
	.align		4
.L_17:
        /*0048*/ 	.byte	0x04, 0x36
        /*004a*/ 	.short	(.L_19 - .L_18)
.L_18:
        /*004c*/ 	.word	0x00000008
.L_19:


//--------------------- .nv.callgraph             --------------------------
	.section	.nv.callgraph,"",@"SHT_CUDA_CALLGRAPH"
	.align	4
	.sectionentsize	8
	.align		4
        /*0000*/ 	.word	0x00000000
	.align		4
        /*0004*/ 	.word	0xffffffff
	.align		4
        /*0008*/ 	.word	0x00000000
	.align		4
        /*000c*/ 	.word	0xfffffffe
	.align		4
        /*0010*/ 	.word	0x00000000
	.align		4
        /*0014*/ 	.word	0xfffffffd
	.align		4
        /*0018*/ 	.word	0x00000000
	.align		4
        /*001c*/ 	.word	0xfffffffc


//--------------------- .text._Z6piIterPd         --------------------------
	.section	.text._Z6piIterPd,"ax",@progbits
	.align	128
        .global         _Z6piIterPd
        .type           _Z6piIterPd,@function
        .size           _Z6piIterPd,(.L_x_11 - _Z6piIterPd)
        .other          _Z6piIterPd,@"STO_CUDA_ENTRY STV_DEFAULT"
_Z6piIterPd:
.text._Z6piIterPd:
[----:B------:R-:W-:Y:S01]  /*0000*/  LDC R1, c[0x0][0x37c] ;  /* 0x0000df00ff017b82 */ /* 0x000fe20000000800 */
[----:B------:R-:W0:Y:S07]  /*0010*/  S2R R3, SR_TID.X ;  /* 0x0000000000037919 */ /* 0x000e2e0000002100 */
[----:B------:R-:W0:Y:S01]  /*0020*/  S2UR UR4, SR_CTAID.X ;  /* 0x00000000000479c3 */ /* 0x000e220000002500 */
[----:B------:R-:W-:Y:S01]  /*0030*/  IMAD.MOV.U32 R4, RZ, RZ, 0x0 ;  /* 0x00000000ff047424 */ /* 0x000fe200078e00ff */
[----:B------:R-:W-:Y:S01]  /*0040*/  UMOV UR5, 0x40100000 ;  /* 0x4010000000057882 */ /* 0x000fe20000000000 */
[----:B------:R-:W-:Y:S01]  /*0050*/  IMAD.MOV.U32 R5, RZ, RZ, 0x3ff00000 ;  /* 0x3ff00000ff057424 */ /* 0x000fe200078e00ff */
[----:B------:R-:W-:Y:S01]  /*0060*/  BSSY.RECONVERGENT B0, `(.L_x_0) ;  /* 0x0000018000007945 */ /* 0x000fe20003800200 */
[----:B------:R-:W-:-:S03]  /*0070*/  IMAD.MOV.U32 R2, RZ, RZ, 0x1 ;  /* 0x00000001ff027424 */ /* 0x000fc600078e00ff */
[----:B------:R-:W0:Y:S02]  /*0080*/  LDC R0, c[0x0][0x360] ;  /* 0x0000d800ff007b82 */ /* 0x000e240000000800 */
[----:B0-----:R-:W-:Y:S01]  /*0090*/  IMAD R0, R0, UR4, R3 ;  /* 0x0000000400007c24 */ /* 0x001fe2000f8e0203 */
[----:B------:R-:W-:-:S03]  /*00a0*/  UMOV UR4, URZ ;  /* 0x000000ff00047c82 */ /* 0x000fc60008000000 */
[----:B------:R-:W0:Y:S02]  /*00b0*/  I2F.F64 R12, R0 ;  /* 0x00000000000c7312 */ /* 0x000e240000201c00 */
[----:B0-----:R-:W-:-:S06]  /*00c0*/  DFMA R4, R12, 4, R4 ;  /* 0x401000000c04782b */ /* 0x001fcc0000000004 */
[----:B------:R-:W0:Y:S02]  /*00d0*/  MUFU.RCP64H R3, R5 ;  /* 0x0000000500037308 */ /* 0x000e240000001800 */
[----:B0-----:R-:W-:-:S08]  /*00e0*/  DFMA R6, -R4, R2, 1 ;  /* 0x3ff000000406742b */ /* 0x001fd00000000102 */
[----:B------:R-:W-:-:S08]  /*00f0*/  DFMA R6, R6, R6, R6 ;  /* 0x000000060606722b */ /* 0x000fd00000000006 */
[----:B------:R-:W-:-:S08]  /*0100*/  DFMA R6, R2, R6, R2 ;  /* 0x000000060206722b */ /* 0x000fd00000000002 */
[----:B------:R-:W-:-:S08]  /*0110*/  DFMA R2, -R4, R6, 1 ;  /* 0x3ff000000402742b */ /* 0x000fd00000000106 */
[----:B------:R-:W-:-:S08]  /*0120*/  DFMA R2, R6, R2, R6 ;  /* 0x000000020602722b */ /* 0x000fd00000000006 */
[----:B------:R-:W-:-:S08]  /*0130*/  DMUL R6, R2, 4 ;  /* 0x4010000002067828 */ /* 0x000fd00000000000 */
[----:B------:R-:W-:-:S08]  /*0140*/  DFMA R8, -R4, R6, 4 ;  /* 0x401000000408742b */ /* 0x000fd00000000106 */
[----:B------:R-:W-:-:S10]  /*0150*/  DFMA R2, R2, R8, R6 ;  /* 0x000000080202722b */ /* 0x000fd40000000006 */
[----:B------:R-:W-:-:S05]  /*0160*/  FFMA R6, RZ, R5, R3 ;  /* 0x00000005ff067223 */ /* 0x000fca0000000003 */
[----:B------:R-:W-:-:S13]  /*0170*/  FSETP.GT.AND P0, PT, |R6|, 1.469367938527859385e-39, PT ;  /* 0x001000000600780b */ /* 0x000fda0003f04200 */
[----:B------:R-:W-:Y:S05]  /*0180*/  @P0 BRA `(.L_x_1) ;  /* 0x0000000000140947 */ /* 0x000fea0003800000 */
[----:B------:R-:W-:Y:S01]  /*0190*/  IMAD.MOV.U32 R9, RZ, RZ, R5 ;  /* 0x000000ffff097224 */ /* 0x000fe200078e0005 */
[----:B------:R-:W-:-:S07]  /*01a0*/  MOV R14, 0x1c0 ;  /* 0x000001c0000e7802 */ /* 0x000fce0000000f00 */
[----:B------:R-:W-:Y:S05]  /*01b0*/  CALL.REL.NOINC `($__internal_0_$__cuda_sm20_div_rn_f64_full) ;  /* 0x00000000007c7944 */ /* 0x000fea0003c00000 */
[----:B------:R-:W-:Y:S02]  /*01c0*/  IMAD.MOV.U32 R2, RZ, RZ, R4 ;  /* 0x000000ffff027224 */ /* 0x000fe400078e0004 */
[----:B------:R-:W-:-:S07]  /*01d0*/  IMAD.MOV.U32 R3, RZ, RZ, R5 ;  /* 0x000000ffff037224 */ /* 0x000fce00078e0005 */
.L_x_1:
[----:B------:R-:W-:Y:S05]  /*01e0*/  BSYNC.RECONVERGENT B0 ;  /* 0x0000000000007941 */ /* 0x000fea0003800200 */
.L_x_0:
[----:B------:R-:W-:Y:S01]  /*01f0*/  IMAD.MOV.U32 R4, RZ, RZ, 0x0 ;  /* 0x00000000ff047424 */ /* 0x000fe200078e00ff */
[----:B------:R-:W0:Y:S01]  /*0200*/  LDCU.64 UR6, c[0x0][0x358] ;  /* 0x00006b00ff0677ac */ /* 0x000e220008000a00 */
[----:B------:R-:W-:Y:S01]  /*0210*/  IMAD.MOV.U32 R5, RZ, RZ, 0x40100000 ;  /* 0x40100000ff057424 */ /* 0x000fe200078e00ff */
[----:B------:R-:W-:Y:S05]  /*0220*/  BSSY.RECONVERGENT B0, `(.L_x_2) ;  /* 0x0000013000007945 */ /* 0x000fea0003800200 */
[----:B------:R-:W-:Y:S01]  /*0230*/  DFMA R12, R12, R4, 3 ;  /* 0x400800000c0c742b */ /* 0x000fe20000000004 */
[----:B------:R-:W-:-:S05]  /*0240*/  IMAD.MOV.U32 R4, RZ, RZ, 0x1 ;  /* 0x00000001ff047424 */ /* 0x000fca00078e00ff */
[----:B------:R-:W1:Y:S02]  /*0250*/  MUFU.RCP64H R5, R13 ;  /* 0x0000000d00057308 */ /* 0x000e640000001800 */
[----:B-1----:R-:W-:-:S08]  /*0260*/  DFMA R6, -R12, R4, 1 ;  /* 0x3ff000000c06742b */ /* 0x002fd00000000104 */
        /* <DEDUP_REMOVED lines=9> */
[----:B0-----:R-:W-:Y:S05]  /*0300*/  @P0 BRA `(.L_x_3) ;  /* 0x0000000000100947 */ /* 0x001fea0003800000 */
[----:B------:R-:W-:Y:S01]  /*0310*/  IMAD.MOV.U32 R4, RZ, RZ, R12 ;  /* 0x000000ffff047224 */ /* 0x000fe200078e000c */
[----:B------:R-:W-:Y:S01]  /*0320*/  MOV R14, 0x350 ;  /* 0x00000350000e7802 */ /* 0x000fe20000000f00 */
[----:B------:R-:W-:-:S07]  /*0330*/  IMAD.MOV.U32 R9, RZ, RZ, R13 ;  /* 0x000000ffff097224 */ /* 0x000fce00078e000d */
[----:B------:R-:W-:Y:S05]  /*0340*/  CALL.REL.NOINC `($__internal_0_$__cuda_sm20_div_rn_f64_full) ;  /* 0x0000000000187944 */ /* 0x000fea0003c00000 */
.L_x_3:
[----:B------:R-:W-:Y:S05]  /*0350*/  BSYNC.RECONVERGENT B0 ;  /* 0x0000000000007941 */ /* 0x000fea0003800200 */
.L_x_2:
[----:B------:R-:W0:Y:S01]  /*0360*/  LDC.64 R6, c[0x0][0x380] ;  /* 0x0000e000ff067b82 */ /* 0x000e220000000a00 */
[----:B------:R-:W-:Y:S01]  /*0370*/  DADD R2, -R4, R2 ;  /* 0x0000000004027229 */ /* 0x000fe20000000102 */
[----:B0-----:R-:W-:-:S06]  /*0380*/  IMAD.WIDE R4, R0, 0x8, R6 ;  /* 0x0000000800047825 */ /* 0x001fcc00078e0206 */
[----:B------:R-:W-:Y:S01]  /*0390*/  STG.E.64 desc[UR6][R4.64], R2 ;  /* 0x0000000204007986 */ /* 0x000fe2000c101b06 */
[----:B------:R-:W-:Y:S05]  /*03a0*/  EXIT ;  /* 0x000000000000794d */ /* 0x000fea0003800000 */
        .weak           $__internal_0_$__cuda_sm20_div_rn_f64_full
        .type           $__internal_0_$__cuda_sm20_div_rn_f64_full,@function
        .size           $__internal_0_$__cuda_sm20_div_rn_f64_full,(.L_x_11 - $__internal_0_$__cuda_sm20_div_rn_f64_full)
$__internal_0_$__cuda_sm20_div_rn_f64_full:
[C---:B------:R-:W-:Y:S01]  /*03b0*/  FSETP.GEU.AND P0, PT, |R9|.reuse, 1.469367938527859385e-39, PT ;  /* 0x001000000900780b */ /* 0x040fe20003f0e200 */
[--C-:B------:R-:W-:Y:S01]  /*03c0*/  IMAD.MOV.U32 R8, RZ, RZ, R4.reuse ;  /* 0x000000ffff087224 */ /* 0x100fe200078e0004 */
[C---:B------:R-:W-:Y:S01]  /*03d0*/  LOP3.LUT R10, R9.reuse, 0x800fffff, RZ, 0xc0, !PT ;  /* 0x800fffff090a7812 */ /* 0x040fe200078ec0ff */
[----:B------:R-:W-:Y:S01]  /*03e0*/  IMAD.MOV.U32 R16, RZ, RZ, 0x1 ;  /* 0x00000001ff107424 */ /* 0x000fe200078e00ff */
[----:B------:R-:W-:Y:S01]  /*03f0*/  LOP3.LUT R20, R9, 0x7ff00000, RZ, 0xc0, !PT ;  /* 0x7ff0000009147812 */ /* 0x000fe200078ec0ff */
[----:B------:R-:W-:Y:S01]  /*0400*/  IMAD.U32 R7, RZ, RZ, UR5 ;  /* 0x00000005ff077e24 */ /* 0x000fe2000f8e00ff */
[----:B------:R-:W-:Y:S01]  /*0410*/  LOP3.LUT R11, R10, 0x3ff00000, RZ, 0xfc, !PT ;  /* 0x3ff000000a0b7812 */ /* 0x000fe200078efcff */
[----:B------:R-:W-:Y:S02]  /*0420*/  IMAD.MOV.U32 R10, RZ, RZ, R4 ;  /* 0x000000ffff0a7224 */ /* 0x000fe400078e0004 */
[----:B------:R-:W-:Y:S01]  /*0430*/  IMAD.MOV.U32 R22, RZ, RZ, 0x1ca00000 ;  /* 0x1ca00000ff167424 */ /* 0x000fe200078e00ff */
[----:B------:R-:W-:Y:S01]  /*0440*/  LOP3.LUT R15, R7, 0x7ff00000, RZ, 0xc0, !PT ;  /* 0x7ff00000070f7812 */ /* 0x000fe200078ec0ff */
[----:B------:R-:W-:-:S02]  /*0450*/  IMAD.U32 R6, RZ, RZ, UR4 ;  /* 0x00000004ff067e24 */ /* 0x000fc4000f8e00ff */
[----:B------:R-:W-:Y:S01]  /*0460*/  @!P0 DMUL R10, R8, 8.98846567431157953865e+307 ;  /* 0x7fe00000080a8828 */ /* 0x000fe20000000000 */
[----:B------:R-:W-:Y:S01]  /*0470*/  ISETP.GE.U32.AND P1, PT, R15, R20, PT ;  /* 0x000000140f00720c */ /* 0x000fe20003f26070 */
[----:B------:R-:W-:-:S04]  /*0480*/  IMAD.MOV.U32 R23, RZ, RZ, R15 ;  /* 0x000000ffff177224 */ /* 0x000fc800078e000f */
[----:B------:R-:W0:Y:S02]  /*0490*/  MUFU.RCP64H R17, R11 ;  /* 0x0000000b00117308 */ /* 0x000e240000001800 */
[----:B0-----:R-:W-:-:S08]  /*04a0*/  DFMA R4, R16, -R10, 1 ;  /* 0x3ff000001004742b */ /* 0x001fd0000000080a */
[----:B------:R-:W-:-:S08]  /*04b0*/  DFMA R4, R4, R4, R4 ;  /* 0x000000040404722b */ /* 0x000fd00000000004 */
[----:B------:R-:W-:Y:S01]  /*04c0*/  DFMA R16, R16, R4, R16 ;  /* 0x000000041010722b */ /* 0x000fe20000000010 */
[----:B------:R-:W-:Y:S01]  /*04d0*/  SEL R5, R22, 0x63400000, !P1 ;  /* 0x6340000016057807 */ /* 0x000fe20004800000 */
[----:B------:R-:W-:Y:S01]  /*04e0*/  IMAD.MOV.U32 R4, RZ, RZ, R6 ;  /* 0x000000ffff047224 */ /* 0x000fe200078e0006 */
[----:B------:R-:W-:Y:S02]  /*04f0*/  FSETP.GEU.AND P1, PT, |R7|, 1.469367938527859385e-39, PT ;  /* 0x001000000700780b */ /* 0x000fe40003f2e200 */
[----:B------:R-:W-:-:S03]  /*0500*/  LOP3.LUT R5, R5, 0x800fffff, R7, 0xf8, !PT ;  /* 0x800fffff05057812 */ /* 0x000fc600078ef807 */
[----:B------:R-:W-:-:S08]  /*0510*/  DFMA R18, R16, -R10, 1 ;  /* 0x3ff000001012742b */ /* 0x000fd0000000080a */
[----:B------:R-:W-:Y:S01]  /*0520*/  DFMA R16, R16, R18, R16 ;  /* 0x000000121010722b */ /* 0x000fe20000000010 */
[----:B------:R-:W-:Y:S10]  /*0530*/  @P1 BRA `(.L_x_4) ;  /* 0x0000000000201947 */ /* 0x000ff40003800000 */
[----:B------:R-:W-:-:S04]  /*0540*/  LOP3.LUT R18, R9, 0x7ff00000, RZ, 0xc0, !PT ;  /* 0x7ff0000009127812 */ /* 0x000fc800078ec0ff */
[----:B------:R-:W-:Y:S01]  /*0550*/  ISETP.GE.U32.AND P1, PT, R15, R18, PT ;  /* 0x000000120f00720c */ /* 0x000fe20003f26070 */
[----:B------:R-:W-:-:S03]  /*0560*/  IMAD.MOV.U32 R18, RZ, RZ, RZ ;  /* 0x000000ffff127224 */ /* 0x000fc600078e00ff */
[----:B------:R-:W-:-:S04]  /*0570*/  SEL R19, R22, 0x63400000, !P1 ;  /* 0x6340000016137807 */ /* 0x000fc80004800000 */
[----:B------:R-:W-:-:S04]  /*0580*/  LOP3.LUT R19, R19, 0x80000000, R7, 0xf8, !PT ;  /* 0x8000000013137812 */ /* 0x000fc800078ef807 */
[----:B------:R-:W-:-:S06]  /*0590*/  LOP3.LUT R19, R19, 0x100000, RZ, 0xfc, !PT ;  /* 0x0010000013137812 */ /* 0x000fcc00078efcff */
[----:B------:R-:W-:-:S10]  /*05a0*/  DFMA R4, R4, 2, -R18 ;  /* 0x400000000404782b */ /* 0x000fd40000000812 */
[----:B------:R-:W-:-:S07]  /*05b0*/  LOP3.LUT R23, R5, 0x7ff00000, RZ, 0xc0, !PT ;  /* 0x7ff0000005177812 */ /* 0x000fce00078ec0ff */
.L_x_4:
[----:B------:R-:W-:Y:S01]  /*05c0*/  IMAD.MOV.U32 R24, RZ, RZ, R20 ;  /* 0x000000ffff187224 */ /* 0x000fe200078e0014 */
[----:B------:R-:W-:Y:S01]  /*05d0*/  @!P0 LOP3.LUT R24, R11, 0x7ff00000, RZ, 0xc0, !PT ;  /* 0x7ff000000b188812 */ /* 0x000fe200078ec0ff */
[----:B------:R-:W-:Y:S01]  /*05e0*/  VIADD R25, R23, 0xffffffff ;  /* 0xffffffff17197836 */ /* 0x000fe20000000000 */
[----:B------:R-:W-:Y:S01]  /*05f0*/  DMUL R18, R16, R4 ;  /* 0x0000000410127228 */ /* 0x000fe20000000000 */
[----:B------:R-:W-:Y:S02]  /*0600*/  BSSY.RECONVERGENT B1, `(.L_x_5) ;  /* 0x0000037000017945 */ /* 0x000fe40003800200 */
[----:B------:R-:W-:Y:S01]  /*0610*/  VIADD R26, R24, 0xffffffff ;  /* 0xffffffff181a7836 */ /* 0x000fe20000000000 */
[----:B------:R-:W-:-:S04]  /*0620*/  ISETP.GT.U32.AND P0, PT, R25, 0x7feffffe, PT ;  /* 0x7feffffe1900780c */ /* 0x000fc80003f04070 */
[----:B------:R-:W-:Y:S01]  /*0630*/  ISETP.GT.U32.OR P0, PT, R26, 0x7feffffe, P0 ;  /* 0x7feffffe1a00780c */ /* 0x000fe20000704470 */
[----:B------:R-:W-:-:S08]  /*0640*/  DFMA R20, R18, -R10, R4 ;  /* 0x8000000a1214722b */ /* 0x000fd00000000004 */
[----:B------:R-:W-:-:S04]  /*0650*/  DFMA R16, R16, R20, R18 ;  /* 0x000000141010722b */ /* 0x000fc80000000012 */
[----:B------:R-:W-:Y:S07]  /*0660*/  @P0 BRA `(.L_x_6) ;  /* 0x00000000006c0947 */ /* 0x000fee0003800000 */
[----:B------:R-:W-:Y:S01]  /*0670*/  LOP3.LUT R18, R9, 0x7ff00000, RZ, 0xc0, !PT ;  /* 0x7ff0000009127812 */ /* 0x000fe200078ec0ff */
[----:B------:R-:W-:-:S03]  /*0680*/  IMAD.MOV.U32 R20, RZ, RZ, RZ ;  /* 0x000000ffff147224 */ /* 0x000fc600078e00ff */
[CC--:B------:R-:W-:Y:S02]  /*0690*/  VIADDMNMX R6, R15.reuse, -R18.reuse, 0xb9600000, !PT ;  /* 0xb96000000f067446 */ /* 0x0c0fe40007800912 */
[----:B------:R-:W-:Y:S02]  /*06a0*/  ISETP.GE.U32.AND P0, PT, R15, R18, PT ;  /* 0x000000120f00720c */ /* 0x000fe40003f06070 */
[----:B------:R-:W-:Y:S02]  /*06b0*/  VIMNMX R6, PT, PT, R6, 0x46a00000, PT ;  /* 0x46a0000006067848 */ /* 0x000fe40003fe0100 */
[----:B------:R-:W-:-:S05]  /*06c0*/  SEL R7, R22, 0x63400000, !P0 ;  /* 0x6340000016077807 */ /* 0x000fca0004000000 */
[----:B------:R-:W-:-:S04]  /*06d0*/  IMAD.IADD R6, R6, 0x1, -R7 ;  /* 0x0000000106067824 */ /* 0x000fc800078e0a07 */
[----:B------:R-:W-:-:S06]  /*06e0*/  VIADD R21, R6, 0x7fe00000 ;  /* 0x7fe0000006157836 */ /* 0x000fcc0000000000 */
[----:B------:R-:W-:-:S10]  /*06f0*/  DMUL R18, R16, R20 ;  /* 0x0000001410127228 */ /* 0x000fd40000000000 */
[----:B------:R-:W-:-:S13]  /*0700*/  FSETP.GTU.AND P0, PT, |R19|, 1.469367938527859385e-39, PT ;  /* 0x001000001300780b */ /* 0x000fda0003f0c200 */
[----:B------:R-:W-:Y:S05]  /*0710*/  @P0 BRA `(.L_x_7) ;  /* 0x0000000000940947 */ /* 0x000fea0003800000 */
[----:B------:R-:W-:Y:S01]  /*0720*/  DFMA R4, R16, -R10, R4 ;  /* 0x8000000a1004722b */ /* 0x000fe20000000004 */
[----:B------:R-:W-:-:S09]  /*0730*/  IMAD.MOV.U32 R20, RZ, RZ, RZ ;  /* 0x000000ffff147224 */ /* 0x000fd200078e00ff */
[C---:B------:R-:W-:Y:S02]  /*0740*/  FSETP.NEU.AND P0, PT, R5.reuse, RZ, PT ;  /* 0x000000ff0500720b */ /* 0x040fe40003f0d000 */
[----:B------:R-:W-:-:S04]  /*0750*/  LOP3.LUT R9, R5, 0x80000000, R9, 0x48, !PT ;  /* 0x8000000005097812 */ /* 0x000fc800078e4809 */
[----:B------:R-:W-:-:S07]  /*0760*/  LOP3.LUT R21, R9, R21, RZ, 0xfc, !PT ;  /* 0x0000001509157212 */ /* 0x000fce00078efcff */
[----:B------:R-:W-:Y:S05]  /*0770*/  @!P0 BRA `(.L_x_7) ;  /* 0x00000000007c8947 */ /* 0x000fea0003800000 */
[----:B------:R-:W-:Y:S02]  /*0780*/  IMAD.MOV R5, RZ, RZ, -R6 ;  /* 0x000000ffff057224 */ /* 0x000fe400078e0a06 */
[----:B------:R-:W-:-:S06]  /*0790*/  IMAD.MOV.U32 R4, RZ, RZ, RZ ;  /* 0x000000ffff047224 */ /* 0x000fcc00078e00ff */
[----:B------:R-:W-:Y:S02]  /*07a0*/  DFMA R4, R18, -R4, R16 ;  /* 0x800000041204722b */ /* 0x000fe40000000010 */
[----:B------:R-:W-:-:S04]  /*07b0*/  DMUL.RP R16, R16, R20 ;  /* 0x0000001410107228 */ /* 0x000fc80000008000 */
[----:B------:R-:W-:-:S04]  /*07c0*/  IADD3 R4, PT, PT, -R6, -0x43300000, RZ ;  /* 0xbcd0000006047810 */ /* 0x000fc80007ffe1ff */
[----:B------:R-:W-:Y:S02]  /*07d0*/  FSETP.NEU.AND P0, PT, |R5|, R4, PT ;  /* 0x000000040500720b */ /* 0x000fe40003f0d200 */
[----:B------:R-:W-:Y:S02]  /*07e0*/  LOP3.LUT R9, R17, R9, RZ, 0x3c, !PT ;  /* 0x0000000911097212 */ /* 0x000fe400078e3cff */
[----:B------:R-:W-:Y:S02]  /*07f0*/  FSEL R18, R16, R18, !P0 ;  /* 0x0000001210127208 */ /* 0x000fe40004000000 */
[----:B------:R-:W-:Y:S01]  /*0800*/  FSEL R19, R9, R19, !P0 ;  /* 0x0000001309137208 */ /* 0x000fe20004000000 */
[----:B------:R-:W-:Y:S06]  /*0810*/  BRA `(.L_x_7) ;  /* 0x0000000000547947 */ /* 0x000fec0003800000 */
.L_x_6:
[----:B------:R-:W-:-:S14]  /*0820*/  DSETP.NAN.AND P0, PT, R6, R6, PT ;  /* 0x000000060600722a */ /* 0x000fdc0003f08000 */
[----:B------:R-:W-:Y:S05]  /*0830*/  @P0 BRA `(.L_x_8) ;  /* 0x0000000000440947 */ /* 0x000fea0003800000 */
[----:B------:R-:W-:-:S14]  /*0840*/  DSETP.NAN.AND P0, PT, R8, R8, PT ;  /* 0x000000080800722a */ /* 0x000fdc0003f08000 */
[----:B------:R-:W-:Y:S05]  /*0850*/  @P0 BRA `(.L_x_9) ;  /* 0x0000000000300947 */ /* 0x000fea0003800000 */
[----:B------:R-:W-:Y:S01]  /*0860*/  ISETP.NE.AND P0, PT, R23, R24, PT ;  /* 0x000000181700720c */ /* 0x000fe20003f05270 */
[----:B------:R-:W-:Y:S02]  /*0870*/  IMAD.MOV.U32 R18, RZ, RZ, 0x0 ;  /* 0x00000000ff127424 */ /* 0x000fe400078e00ff */
[----:B------:R-:W-:-:S10]  /*0880*/  IMAD.MOV.U32 R19, RZ, RZ, -0x80000 ;  /* 0xfff80000ff137424 */ /* 0x000fd400078e00ff */
[----:B------:R-:W-:Y:S05]  /*0890*/  @!P0 BRA `(.L_x_7) ;  /* 0x0000000000348947 */ /* 0x000fea0003800000 */
[----:B------:R-:W-:Y:S02]  /*08a0*/  ISETP.NE.AND P0, PT, R23, 0x7ff00000, PT ;  /* 0x7ff000001700780c */ /* 0x000fe40003f05270 */
[----:B------:R-:W-:Y:S02]  /*08b0*/  LOP3.LUT R19, R7, 0x80000000, R9, 0x48, !PT ;  /* 0x8000000007137812 */ /* 0x000fe400078e4809 */
[----:B------:R-:W-:-:S13]  /*08c0*/  ISETP.EQ.OR P0, PT, R24, RZ, !P0 ;  /* 0x000000ff1800720c */ /* 0x000fda0004702670 */
[----:B------:R-:W-:Y:S01]  /*08d0*/  @P0 LOP3.LUT R4, R19, 0x7ff00000, RZ, 0xfc, !PT ;  /* 0x7ff0000013040812 */ /* 0x000fe200078efcff */
[----:B------:R-:W-:Y:S02]  /*08e0*/  @!P0 IMAD.MOV.U32 R18, RZ, RZ, RZ ;  /* 0x000000ffff128224 */ /* 0x000fe400078e00ff */
[----:B------:R-:W-:Y:S02]  /*08f0*/  @P0 IMAD.MOV.U32 R18, RZ, RZ, RZ ;  /* 0x000000ffff120224 */ /* 0x000fe400078e00ff */
[----:B------:R-:W-:Y:S01]  /*0900*/  @P0 IMAD.MOV.U32 R19, RZ, RZ, R4 ;  /* 0x000000ffff130224 */ /* 0x000fe200078e0004 */
[----:B------:R-:W-:Y:S06]  /*0910*/  BRA `(.L_x_7) ;  /* 0x0000000000147947 */ /* 0x000fec0003800000 */
.L_x_9:
[----:B------:R-:W-:Y:S01]  /*0920*/  LOP3.LUT R19, R9, 0x80000, RZ, 0xfc, !PT ;  /* 0x0008000009137812 */ /* 0x000fe200078efcff */
[----:B------:R-:W-:Y:S01]  /*0930*/  IMAD.MOV.U32 R18, RZ, RZ, R8 ;  /* 0x000000ffff127224 */ /* 0x000fe200078e0008 */
[----:B------:R-:W-:Y:S06]  /*0940*/  BRA `(.L_x_7) ;  /* 0x0000000000087947 */ /* 0x000fec0003800000 */
.L_x_8:
[----:B------:R-:W-:Y:S01]  /*0950*/  LOP3.LUT R19, R7, 0x80000, RZ, 0xfc, !PT ;  /* 0x0008000007137812 */ /* 0x000fe200078efcff */
[----:B------:R-:W-:-:S07]  /*0960*/  IMAD.MOV.U32 R18, RZ, RZ, R6 ;  /* 0x000000ffff127224 */ /* 0x000fce00078e0006 */
.L_x_7:
[----:B------:R-:W-:Y:S05]  /*0970*/  BSYNC.RECONVERGENT B1 ;  /* 0x0000000000017941 */ /* 0x000fea0003800200 */
.L_x_5:
[----:B------:R-:W-:Y:S02]  /*0980*/  IMAD.MOV.U32 R15, RZ, RZ, 0x0 ;  /* 0x00000000ff0f7424 */ /* 0x000fe400078e00ff */
[----:B------:R-:W-:Y:S02]  /*0990*/  IMAD.MOV.U32 R4, RZ, RZ, R18 ;  /* 0x000000ffff047224 */ /* 0x000fe400078e0012 */
[----:B------:R-:W-:Y:S01]  /*09a0*/  IMAD.MOV.U32 R5, RZ, RZ, R19 ;  /* 0x000000ffff057224 */ /* 0x000fe200078e0013 */
[----:B------:R-:W-:Y:S06]  /*09b0*/  RET.REL.NODEC R14 `(_Z6piIterPd) ;  /* 0xfffffff40e907950 */ /* 0x000fec0003c3ffff */
.L_x_10:
[----:B------:R-:W-:-:S00]  /*09c0*/  BRA `(.L_x_10) ;  /* 0xfffffffc00fc7947 */ /* 0x000fc0000383ffff */
[----:B------:R-:W-:-:S00]  /*09d0*/  NOP ;  /* 0x0000000000007918 */ /* 0x000fc00000000000 */
        /* <DEDUP_REMOVED lines=10> */
.L_x_11:


//--------------------- .nv.shared.reserved.0     --------------------------
	.section	.nv.shared.reserved.0,"aw",@nobits
	.weak		__nv_reservedSMEM_offset_0_alias
	.size		__nv_reservedSMEM_offset_0_alias, 0, 64
	.other		__nv_reservedSMEM_offset_0_alias,@"STO_CUDA_RESERVED_SHARED STV_DEFAULT"
__nv_reservedSMEM_offset_0_alias:
	.zero		0
	.zero		64


//--------------------- .nv.constant0._Z6piIterPd --------------------------
	.section	.nv.constant0._Z6piIterPd,"a",@progbits
	.sectionflags	@""
	.align	4
.nv.constant0._Z6piIterPd:
	.zero		904


//--------------------- SYMBOLS --------------------------

	.type		.nv.reservedSmem.offset0,@object
	.size		.nv.reservedSmem.offset0,0x4
